//
// Generated by NVIDIA NVVM Compiler
//
// Compiler Build ID: CL-36424714
// Cuda compilation tools, release 13.0, V13.0.88
// Based on NVVM 20.0.0
//

.version 9.0
.target sm_100
.address_size 64

	// .globl	_Z22matrix_multiply_simplePfS_S_m

.visible .entry _Z22matrix_multiply_simplePfS_S_m(
	.param .u64 .ptr .align 1 _Z22matrix_multiply_simplePfS_S_m_param_0,
	.param .u64 .ptr .align 1 _Z22matrix_multiply_simplePfS_S_m_param_1,
	.param .u64 .ptr .align 1 _Z22matrix_multiply_simplePfS_S_m_param_2,
	.param .u64 _Z22matrix_multiply_simplePfS_S_m_param_3
)
{
	.reg .pred 	%p<10>;
	.reg .b32 	%r<9>;
	.reg .b32 	%f<68>;
	.reg .b64 	%rd<105>;

	ld.param.u64 	%rd25, [_Z22matrix_multiply_simplePfS_S_m_param_0];
	ld.param.u64 	%rd26, [_Z22matrix_multiply_simplePfS_S_m_param_1];
	ld.param.u64 	%rd24, [_Z22matrix_multiply_simplePfS_S_m_param_3];
	cvta.to.global.u64 	%rd1, %rd26;
	cvta.to.global.u64 	%rd2, %rd25;
	mov.u32 	%r3, %ctaid.y;
	mov.u32 	%r4, %ntid.y;
	mov.u32 	%r5, %tid.y;
	mad.lo.s32 	%r1, %r3, %r4, %r5;
	mov.u32 	%r6, %ctaid.x;
	mov.u32 	%r7, %ntid.x;
	mov.u32 	%r8, %tid.x;
	mad.lo.s32 	%r2, %r6, %r7, %r8;
	setp.eq.s64 	%p1, %rd24, 0;
	mov.f32 	%f67, 0f00000000;
	@%p1 bra 	$L__BB0_12;
	cvt.u64.u32 	%rd28, %r1;
	mul.lo.s64 	%rd3, %rd24, %rd28;
	cvt.s64.s32 	%rd4, %r2;
	and.b64  	%rd5, %rd24, 7;
	setp.lt.u64 	%p2, %rd24, 8;
	mov.f32 	%f67, 0f00000000;
	mov.b64 	%rd103, 0;
	@%p2 bra 	$L__BB0_4;
	and.b64  	%rd103, %rd24, -8;
	shl.b64 	%rd29, %rd4, 2;
	add.s64 	%rd100, %rd1, %rd29;
	shl.b64 	%rd8, %rd24, 5;
	shl.b64 	%rd30, %rd3, 2;
	add.s64 	%rd31, %rd30, %rd2;
	add.s64 	%rd99, %rd31, 16;
	shl.b64 	%rd10, %rd24, 2;
	mov.f32 	%f67, 0f00000000;
	mov.u64 	%rd101, %rd103;
$L__BB0_3:
	.pragma "nounroll";
	ld.global.f32 	%f17, [%rd99+-16];
	ld.global.f32 	%f18, [%rd100];
	fma.rn.f32 	%f19, %f17, %f18, %f67;
	ld.global.f32 	%f20, [%rd99+-12];
	add.s64 	%rd32, %rd100, %rd10;
	ld.global.f32 	%f21, [%rd32];
	fma.rn.f32 	%f22, %f20, %f21, %f19;
	ld.global.f32 	%f23, [%rd99+-8];
	add.s64 	%rd33, %rd32, %rd10;
	ld.global.f32 	%f24, [%rd33];
	fma.rn.f32 	%f25, %f23, %f24, %f22;
	ld.global.f32 	%f26, [%rd99+-4];
	add.s64 	%rd34, %rd33, %rd10;
	ld.global.f32 	%f27, [%rd34];
	fma.rn.f32 	%f28, %f26, %f27, %f25;
	ld.global.f32 	%f29, [%rd99];
	add.s64 	%rd35, %rd34, %rd10;
	ld.global.f32 	%f30, [%rd35];
	fma.rn.f32 	%f31, %f29, %f30, %f28;
	ld.global.f32 	%f32, [%rd99+4];
	add.s64 	%rd36, %rd35, %rd10;
	ld.global.f32 	%f33, [%rd36];
	fma.rn.f32 	%f34, %f32, %f33, %f31;
	ld.global.f32 	%f35, [%rd99+8];
	add.s64 	%rd37, %rd36, %rd10;
	ld.global.f32 	%f36, [%rd37];
	fma.rn.f32 	%f37, %f35, %f36, %f34;
	ld.global.f32 	%f38, [%rd99+12];
	add.s64 	%rd38, %rd37, %rd10;
	ld.global.f32 	%f39, [%rd38];
	fma.rn.f32 	%f67, %f38, %f39, %f37;
	add.s64 	%rd101, %rd101, -8;
	add.s64 	%rd100, %rd100, %rd8;
	add.s64 	%rd99, %rd99, 32;
	setp.ne.s64 	%p3, %rd101, 0;
	@%p3 bra 	$L__BB0_3;
$L__BB0_4:
	setp.eq.s64 	%p4, %rd5, 0;
	@%p4 bra 	$L__BB0_12;
	and.b64  	%rd18, %rd24, 3;
	setp.lt.u64 	%p5, %rd5, 4;
	@%p5 bra 	$L__BB0_7;
	add.s64 	%rd39, %rd103, %rd3;
	shl.b64 	%rd40, %rd39, 2;
	add.s64 	%rd41, %rd2, %rd40;
	ld.global.f32 	%f41, [%rd41];
	mad.lo.s64 	%rd42, %rd103, %rd24, %rd4;
	shl.b64 	%rd43, %rd42, 2;
	add.s64 	%rd44, %rd1, %rd43;
	ld.global.f32 	%f42, [%rd44];
	fma.rn.f32 	%f43, %f41, %f42, %f67;
	add.s64 	%rd45, %rd103, 1;
	and.b64  	%rd46, %rd45, 4294967295;
	add.s64 	%rd47, %rd46, %rd3;
	shl.b64 	%rd48, %rd47, 2;
	add.s64 	%rd49, %rd2, %rd48;
	ld.global.f32 	%f44, [%rd49];
	mad.lo.s64 	%rd50, %rd46, %rd24, %rd4;
	shl.b64 	%rd51, %rd50, 2;
	add.s64 	%rd52, %rd1, %rd51;
	ld.global.f32 	%f45, [%rd52];
	fma.rn.f32 	%f46, %f44, %f45, %f43;
	add.s64 	%rd53, %rd103, 2;
	and.b64  	%rd54, %rd53, 4294967295;
	add.s64 	%rd55, %rd54, %rd3;
	shl.b64 	%rd56, %rd55, 2;
	add.s64 	%rd57, %rd2, %rd56;
	ld.global.f32 	%f47, [%rd57];
	mad.lo.s64 	%rd58, %rd54, %rd24, %rd4;
	shl.b64 	%rd59, %rd58, 2;
	add.s64 	%rd60, %rd1, %rd59;
	ld.global.f32 	%f48, [%rd60];
	fma.rn.f32 	%f49, %f47, %f48, %f46;
	add.s64 	%rd61, %rd103, 3;
	and.b64  	%rd62, %rd61, 4294967295;
	add.s64 	%rd63, %rd62, %rd3;
	shl.b64 	%rd64, %rd63, 2;
	add.s64 	%rd65, %rd2, %rd64;
	ld.global.f32 	%f50, [%rd65];
	mad.lo.s64 	%rd66, %rd62, %rd24, %rd4;
	shl.b64 	%rd67, %rd66, 2;
	add.s64 	%rd68, %rd1, %rd67;
	ld.global.f32 	%f51, [%rd68];
	fma.rn.f32 	%f67, %f50, %f51, %f49;
	add.s64 	%rd69, %rd103, 4;
	and.b64  	%rd103, %rd69, 4294967295;
$L__BB0_7:
	setp.eq.s64 	%p6, %rd18, 0;
	@%p6 bra 	$L__BB0_12;
	setp.eq.s64 	%p7, %rd18, 1;
	@%p7 bra 	$L__BB0_10;
	add.s64 	%rd70, %rd103, %rd3;
	shl.b64 	%rd71, %rd70, 2;
	add.s64 	%rd72, %rd2, %rd71;
	ld.global.f32 	%f53, [%rd72];
	mad.lo.s64 	%rd73, %rd103, %rd24, %rd4;
	shl.b64 	%rd74, %rd73, 2;
	add.s64 	%rd75, %rd1, %rd74;
	ld.global.f32 	%f54, [%rd75];
	fma.rn.f32 	%f55, %f53, %f54, %f67;
	add.s64 	%rd76, %rd103, 1;
	and.b64  	%rd77, %rd76, 4294967295;
	add.s64 	%rd78, %rd77, %rd3;
	shl.b64 	%rd79, %rd78, 2;
	add.s64 	%rd80, %rd2, %rd79;
	ld.global.f32 	%f56, [%rd80];
	mad.lo.s64 	%rd81, %rd77, %rd24, %rd4;
	shl.b64 	%rd82, %rd81, 2;
	add.s64 	%rd83, %rd1, %rd82;
	ld.global.f32 	%f57, [%rd83];
	fma.rn.f32 	%f67, %f56, %f57, %f55;
	add.s64 	%rd84, %rd103, 2;
	and.b64  	%rd103, %rd84, 4294967295;
$L__BB0_10:
	and.b64  	%rd85, %rd24, 1;
	setp.eq.b64 	%p8, %rd85, 1;
	not.pred 	%p9, %p8;
	@%p9 bra 	$L__BB0_12;
	add.s64 	%rd86, %rd103, %rd3;
	shl.b64 	%rd87, %rd86, 2;
	add.s64 	%rd88, %rd2, %rd87;
	ld.global.f32 	%f58, [%rd88];
	mad.lo.s64 	%rd89, %rd103, %rd24, %rd4;
	shl.b64 	%rd90, %rd89, 2;
	add.s64 	%rd91, %rd1, %rd90;
	ld.global.f32 	%f59, [%rd91];
	fma.rn.f32 	%f67, %f58, %f59, %f67;
$L__BB0_12:
	ld.param.u64 	%rd98, [_Z22matrix_multiply_simplePfS_S_m_param_2];
	cvta.to.global.u64 	%rd92, %rd98;
	cvt.u64.u32 	%rd93, %r1;
	cvt.s64.s32 	%rd94, %r2;
	mad.lo.s64 	%rd95, %rd24, %rd93, %rd94;
	shl.b64 	%rd96, %rd95, 2;
	add.s64 	%rd97, %rd92, %rd96;
	st.global.f32 	[%rd97], %f67;
	ret;

}


// ===== COMPILED SASS (sm_100) =====

	.target	sm_100

	.elftype	@"ET_EXEC"


//--------------------- .note.nv.tkinfo           --------------------------
	.section	.note.nv.tkinfo,"",@"SHT_NOTE"
	.sectionflags	@"SHF_NOTE_NV_TKINFO"
	.tkinfo
        /*0018*/ 	.word	0x00000002
        /*0030*/ 	.string	""
        /*0030*/ 	.string	"ptxas"
        /*0030*/ 	.string	"Cuda compilation tools, release 13.0, V13.0.88"
        /*0030*/ 	.string	"Build cuda_13.0.r13.0/compiler.36424714_0"
        /*0030*/ 	.string	"-arch sm_100 -m 64 "



//--------------------- .note.nv.cuinfo           --------------------------
	.section	.note.nv.cuinfo,"",@"SHT_NOTE"
	.sectionflags	@"SHF_NOTE_NV_CUINFO"
        /*0018*/ 	.short	0x0002
        /*001a*/ 	.short	0x0064
        /*001c*/ 	.short	0x0082
	.zero		2


//--------------------- .nv.info                  --------------------------
	.section	.nv.info,"",@"SHT_CUDA_INFO"
	.align	4


	//----- nvinfo : EIATTR_REGCOUNT
	.align		4
        /*0000*/ 	.byte	0x04, 0x2f
        /*0002*/ 	.short	(.L_1 - .L_0)
	.align		4
.L_0:
        /*0004*/ 	.word	index@(_Z22matrix_multiply_simplePfS_S_m)
        /*0008*/ 	.word	0x00000020


	//----- nvinfo : EIATTR_FRAME_SIZE
	.align		4
.L_1:
        /*000c*/ 	.byte	0x04, 0x11
        /*000e*/ 	.short	(.L_3 - .L_2)
	.align		4
.L_2:
        /*0010*/ 	.word	index@(_Z22matrix_multiply_simplePfS_S_m)
        /*0014*/ 	.word	0x00000000


	//----- nvinfo : EIATTR_MIN_STACK_SIZE
	.align		4
.L_3:
        /*0018*/ 	.byte	0x04, 0x12
        /*001a*/ 	.short	(.L_5 - .L_4)
	.align		4
.L_4:
        /*001c*/ 	.word	index@(_Z22matrix_multiply_simplePfS_S_m)
        /*0020*/ 	.word	0x00000000
.L_5:


//--------------------- .nv.compat                --------------------------
	.section	.nv.compat,"",@"SHT_CUDA_COMPAT_INFO"
	.align	4
        /*0000*/ 	.byte	0x02, 0x09, 0x00, 0x00, 0x02, 0x02, 0x01, 0x00, 0x02, 0x05, 0x05, 0x00, 0x03, 0x07, 0x01, 0x01
        /*0010*/ 	.byte	0x02, 0x03, 0x00, 0x00, 0x02, 0x06, 0x01, 0x00, 0x04, 0x0b, 0x08, 0x00, 0x09, 0x00, 0x00, 0x00
        /*0020*/ 	.byte	0x00, 0x00, 0x00, 0x00


//--------------------- .nv.info._Z22matrix_multiply_simplePfS_S_m --------------------------
	.section	.nv.info._Z22matrix_multiply_simplePfS_S_m,"",@"SHT_CUDA_INFO"
	.sectionflags	@""
	.align	4


	//----- nvinfo : EIATTR_CUDA_API_VERSION
	.align		4
        /*0000*/ 	.byte	0x04, 0x37
        /*0002*/ 	.short	(.L_7 - .L_6)
.L_6:
        /*0004*/ 	.word	0x00000082


	//----- nvinfo : EIATTR_KPARAM_INFO
	.align		4
.L_7:
        /*0008*/ 	.byte	0x04, 0x17
        /*000a*/ 	.short	(.L_9 - .L_8)
.L_8:
        /*000c*/ 	.word	0x00000000
        /*0010*/ 	.short	0x0003
        /*0012*/ 	.short	0x0018
        /*0014*/ 	.byte	0x00, 0xf0, 0x21, 0x00


	//----- nvinfo : EIATTR_KPARAM_INFO
	.align		4
.L_9:
        /*0018*/ 	.byte	0x04, 0x17
        /*001a*/ 	.short	(.L_11 - .L_10)
.L_10:
        /*001c*/ 	.word	0x00000000
        /*0020*/ 	.short	0x0002
        /*0022*/ 	.short	0x0010
        /*0024*/ 	.byte	0x00, 0xf5, 0x21, 0x00


	//----- nvinfo : EIATTR_KPARAM_INFO
	.align		4
.L_11:
        /*0028*/ 	.byte	0x04, 0x17
        /*002a*/ 	.short	(.L_13 - .L_12)
.L_12:
        /*002c*/ 	.word	0x00000000
        /*0030*/ 	.short	0x0001
        /*0032*/ 	.short	0x0008
        /*0034*/ 	.byte	0x00, 0xf5, 0x21, 0x00


	//----- nvinfo : EIATTR_KPARAM_INFO
	.align		4
.L_13:
        /*0038*/ 	.byte	0x04, 0x17
        /*003a*/ 	.short	(.L_15 - .L_14)
.L_14:
        /*003c*/ 	.word	0x00000000
        /*0040*/ 	.short	0x0000
        /*0042*/ 	.short	0x0000
        /*0044*/ 	.byte	0x00, 0xf5, 0x21, 0x00


	//----- nvinfo : EIATTR_SPARSE_MMA_MASK
	.align		4
.L_15:
        /*0048*/ 	.byte	0x03, 0x50
        /*004a*/ 	.short	0x0000


	//----- nvinfo : EIATTR_MAXREG_COUNT
	.align		4
        /*004c*/ 	.byte	0x03, 0x1b
        /*004e*/ 	.short	0x00ff


	//----- nvinfo : EIATTR_MERCURY_ISA_VERSION
	.align		4
        /*0050*/ 	.byte	0x03, 0x5f
        /*0052*/ 	.short	0x0101


	//----- nvinfo : EIATTR_VRC_CTA_INIT_COUNT
	.align		4
        /*0054*/ 	.byte	0x02, 0x4a
	.zero		1
	.zero		1


	//----- nvinfo : EIATTR_EXIT_INSTR_OFFSETS
	.align		4
        /*0058*/ 	.byte	0x04, 0x1c
        /*005a*/ 	.short	(.L_17 - .L_16)


	//   ....[0]....
.L_16:
        /*005c*/ 	.word	0x00000d50


	//----- nvinfo : EIATTR_CBANK_PARAM_SIZE
	.align		4
.L_17:
        /*0060*/ 	.byte	0x03, 0x19
        /*0062*/ 	.short	0x0020


	//----- nvinfo : EIATTR_PARAM_CBANK
	.align		4
        /*0064*/ 	.byte	0x04, 0x0a
        /*0066*/ 	.short	(.L_19 - .L_18)
	.align		4
.L_18:
        /*0068*/ 	.word	index@(.nv.constant0._Z22matrix_multiply_simplePfS_S_m)
        /*006c*/ 	.short	0x0380
        /*006e*/ 	.short	0x0020


	//----- nvinfo : EIATTR_SW_WAR
	.align		4
.L_19:
        /*0070*/ 	.byte	0x04, 0x36
        /*0072*/ 	.short	(.L_21 - .L_20)
.L_20:
        /*0074*/ 	.word	0x00000008
.L_21:


//--------------------- .nv.callgraph             --------------------------
	.section	.nv.callgraph,"",@"SHT_CUDA_CALLGRAPH"
	.align	4
	.sectionentsize	8
	.align		4
        /*0000*/ 	.word	0x00000000
	.align		4
        /*0004*/ 	.word	0xffffffff
	.align		4
        /*0008*/ 	.word	0x00000000
	.align		4
        /*000c*/ 	.word	0xfffffffe
	.align		4
        /*0010*/ 	.word	0x00000000
	.align		4
        /*0014*/ 	.word	0xfffffffd
	.align		4
        /*0018*/ 	.word	0x00000000
	.align		4
        /*001c*/ 	.word	0xfffffffc


//--------------------- .text._Z22matrix_multiply_simplePfS_S_m --------------------------
	.section	.text._Z22matrix_multiply_simplePfS_S_m,"ax",@progbits
	.align	128
        .global         _Z22matrix_multiply_simplePfS_S_m
        .type           _Z22matrix_multiply_simplePfS_S_m,@function
        .size           _Z22matrix_multiply_simplePfS_S_m,(.L_x_6 - _Z22matrix_multiply_simplePfS_S_m)
        .other          _Z22matrix_multiply_simplePfS_S_m,@"STO_CUDA_ENTRY STV_DEFAULT"
_Z22matrix_multiply_simplePfS_S_m:
.text._Z22matrix_multiply_simplePfS_S_m:
[----:B------:R-:W-:Y:S08]  /*0000*/  LDC R1, c[0x0][0x37c] ;  /* 0x0000df00ff017b82 */ /* 0x000ff00000000800 */
[----:B------:R-:W0:Y:S01]  /*0010*/  LDC.64 R12, c[0x0][0x398] ;  /* 0x0000e600ff0c7b82 */ /* 0x000e220000000a00 */
[----:B------:R-:W1:Y:S01]  /*0020*/  S2R R3, SR_TID.Y ;  /* 0x0000000000037919 */ /* 0x000e620000002200 */
[----:B------:R-:W2:Y:S01]  /*0030*/  LDCU.64 UR6, c[0x0][0x358] ;  /* 0x00006b00ff0677ac */ /* 0x000ea20008000a00 */
[----:B------:R-:W-:Y:S01]  /*0040*/  IMAD.MOV.U32 R26, RZ, RZ, RZ ;  /* 0x000000ffff1a7224 */ /* 0x000fe200078e00ff */
[----:B------:R-:W3:Y:S04]  /*0050*/  S2R R15, SR_TID.X ;  /* 0x00000000000f7919 */ /* 0x000ee80000002100 */
[----:B------:R-:W1:Y:S08]  /*0060*/  LDC R0, c[0x0][0x364] ;  /* 0x0000d900ff007b82 */ /* 0x000e700000000800 */
[----:B------:R-:W1:Y:S08]  /*0070*/  S2UR UR4, SR_CTAID.Y ;  /* 0x00000000000479c3 */ /* 0x000e700000002600 */
[----:B------:R-:W3:Y:S01]  /*0080*/  S2UR UR5, SR_CTAID.X ;  /* 0x00000000000579c3 */ /* 0x000ee20000002500 */
[----:B0-----:R-:W-:-:S04]  /*0090*/  ISETP.NE.U32.AND P0, PT, R12, RZ, PT ;  /* 0x000000ff0c00720c */ /* 0x001fc80003f05070 */
[----:B------:R-:W-:-:S03]  /*00a0*/  ISETP.NE.AND.EX P0, PT, R13, RZ, PT, P0 ;  /* 0x000000ff0d00720c */ /* 0x000fc60003f05300 */
[----:B------:R-:W3:Y:S01]  /*00b0*/  LDC R14, c[0x0][0x360] ;  /* 0x0000d800ff0e7b82 */ /* 0x000ee20000000800 */
[----:B-1----:R-:W-:Y:S02]  /*00c0*/  IMAD R0, R0, UR4, R3 ;  /* 0x0000000400007c24 */ /* 0x002fe4000f8e0203 */
[----:B---3--:R-:W-:-:S07]  /*00d0*/  IMAD R14, R14, UR5, R15 ;  /* 0x000000050e0e7c24 */ /* 0x008fce000f8e020f */
[----:B--2---:R-:W-:Y:S05]  /*00e0*/  @!P0 BRA `(.L_x_0) ;  /* 0x0000000800fc8947 */ /* 0x004fea0003800000 */
[----:B------:R-:W-:Y:S01]  /*00f0*/  ISETP.GE.U32.AND P1, PT, R12, 0x8, PT ;  /* 0x000000080c00780c */ /* 0x000fe20003f26070 */
[----:B------:R-:W-:Y:S01]  /*0100*/  IMAD.WIDE.U32 R16, R0, R12, RZ ;  /* 0x0000000c00107225 */ /* 0x000fe200078e00ff */
[----:B------:R-:W-:Y:S01]  /*0110*/  LOP3.LUT R2, R12, 0x7, RZ, 0xc0, !PT ;  /* 0x000000070c027812 */ /* 0x000fe200078ec0ff */
[----:B------:R-:W-:Y:S01]  /*0120*/  UMOV UR4, URZ ;  /* 0x000000ff00047c82 */ /* 0x000fe20008000000 */
[----:B------:R-:W-:Y:S01]  /*0130*/  ISETP.GE.U32.AND.EX P1, PT, R13, RZ, PT, P1 ;  /* 0x000000ff0d00720c */ /* 0x000fe20003f26110 */
[----:B------:R-:W-:Y:S01]  /*0140*/  IMAD.MOV.U32 R26, RZ, RZ, RZ ;  /* 0x000000ffff1a7224 */ /* 0x000fe200078e00ff */
[----:B------:R-:W-:Y:S01]  /*0150*/  ISETP.NE.U32.AND P0, PT, R2, RZ, PT ;  /* 0x000000ff0200720c */ /* 0x000fe20003f05070 */
[----:B------:R-:W-:Y:S01]  /*0160*/  IMAD.MOV.U32 R4, RZ, RZ, RZ ;  /* 0x000000ffff047224 */ /* 0x000fe200078e00ff */
[----:B------:R-:W-:Y:S01]  /*0170*/  SHF.R.S32.HI R15, RZ, 0x1f, R14 ;  /* 0x0000001fff0f7819 */ /* 0x000fe2000001140e */
[----:B------:R-:W-:Y:S01]  /*0180*/  IMAD R5, R0, R13, R17 ;  /* 0x0000000d00057224 */ /* 0x000fe200078e0211 */
[----:B------:R-:W-:-:S07]  /*0190*/  ISETP.NE.AND.EX P0, PT, RZ, RZ, PT, P0 ;  /* 0x000000ffff00720c */ /* 0x000fce0003f05300 */
[----:B------:R-:W-:Y:S06]  /*01a0*/  @!P1 BRA `(.L_x_1) ;  /* 0x0000000400089947 */ /* 0x000fec0003800000 */
[----:B------:R-:W0:Y:S01]  /*01b0*/  LDCU.128 UR8, c[0x0][0x380] ;  /* 0x00007000ff0877ac */ /* 0x000e220008000c00 */
[C---:B------:R-:W-:Y:S01]  /*01c0*/  LOP3.LUT R4, R12.reuse, 0xfffffff8, RZ, 0xc0, !PT ;  /* 0xfffffff80c047812 */ /* 0x040fe200078ec0ff */
[C---:B------:R-:W-:Y:S01]  /*01d0*/  IMAD.SHL.U32 R7, R12.reuse, 0x4, RZ ;  /* 0x000000040c077824 */ /* 0x040fe200078e00ff */
[C-C-:B------:R-:W-:Y:S01]  /*01e0*/  SHF.L.U64.HI R8, R12.reuse, 0x5, R13.reuse ;  /* 0x000000050c087819 */ /* 0x140fe2000001020d */
[----:B------:R-:W1:Y:S01]  /*01f0*/  LDCU UR4, c[0x0][0x39c] ;  /* 0x00007380ff0477ac */ /* 0x000e620008000800 */
[----:B------:R-:W-:Y:S01]  /*0200*/  SHF.L.U64.HI R10, R12, 0x2, R13 ;  /* 0x000000020c0a7819 */ /* 0x000fe2000001020d */
[----:B------:R-:W-:Y:S02]  /*0210*/  IMAD.MOV.U32 R26, RZ, RZ, RZ ;  /* 0x000000ffff1a7224 */ /* 0x000fe400078e00ff */
[----:B------:R-:W-:Y:S01]  /*0220*/  IMAD.MOV.U32 R11, RZ, RZ, R4 ;  /* 0x000000ffff0b7224 */ /* 0x000fe200078e0004 */
[----:B0-----:R-:W-:Y:S02]  /*0230*/  LEA R6, P1, R14, UR10, 0x2 ;  /* 0x0000000a0e067c11 */ /* 0x001fe4000f8210ff */
[----:B------:R-:W-:-:S02]  /*0240*/  LEA R20, P2, R16, UR8, 0x2 ;  /* 0x0000000810147c11 */ /* 0x000fc4000f8410ff */
[----:B------:R-:W-:Y:S01]  /*0250*/  LEA.HI.X R3, R14, UR11, R15, 0x2, P1 ;  /* 0x0000000b0e037c11 */ /* 0x000fe200088f140f */
[----:B-1----:R-:W-:Y:S01]  /*0260*/  IMAD.U32 R9, RZ, RZ, UR4 ;  /* 0x00000004ff097e24 */ /* 0x002fe2000f8e00ff */
[----:B------:R-:W-:Y:S02]  /*0270*/  LEA.HI.X R21, R16, UR9, R5, 0x2, P2 ;  /* 0x0000000910157c11 */ /* 0x000fe400090f1405 */
[----:B------:R-:W-:-:S05]  /*0280*/  IADD3 R20, P1, PT, R20, 0x10, RZ ;  /* 0x0000001014147810 */ /* 0x000fca0007f3e0ff */
[----:B------:R-:W-:-:S08]  /*0290*/  IMAD.X R21, RZ, RZ, R21, P1 ;  /* 0x000000ffff157224 */ /* 0x000fd000008e0615 */
.L_x_2:
[----:B------:R-:W-:Y:S02]  /*02a0*/  IMAD.MOV.U32 R24, RZ, RZ, R6 ;  /* 0x000000ffff187224 */ /* 0x000fe400078e0006 */
[----:B------:R-:W-:Y:S02]  /*02b0*/  IMAD.MOV.U32 R18, RZ, RZ, R20 ;  /* 0x000000ffff127224 */ /* 0x000fe400078e0014 */
[----:B------:R-:W-:Y:S02]  /*02c0*/  IMAD.MOV.U32 R19, RZ, RZ, R21 ;  /* 0x000000ffff137224 */ /* 0x000fe400078e0015 */
[----:B------:R-:W-:-:S03]  /*02d0*/  IMAD.MOV.U32 R25, RZ, RZ, R3 ;  /* 0x000000ffff197224 */ /* 0x000fc600078e0003 */
[----:B------:R-:W2:Y:S04]  /*02e0*/  LDG.E R29, desc[UR6][R18.64+-0x10] ;  /* 0xfffff006121d7981 */ /* 0x000ea8000c1e1900 */
[----:B------:R-:W2:Y:S01]  /*02f0*/  LDG.E R24, desc[UR6][R24.64] ;  /* 0x0000000618187981 */ /* 0x000ea2000c1e1900 */
[----:B------:R-:W-:-:S03]  /*0300*/  IADD3 R22, P1, PT, R6, R7, RZ ;  /* 0x0000000706167210 */ /* 0x000fc60007f3e0ff */
[----:B------:R-:W3:Y:S02]  /*0310*/  LDG.E R27, desc[UR6][R18.64+-0xc] ;  /* 0xfffff406121b7981 */ /* 0x000ee4000c1e1900 */
[----:B------:R-:W-:Y:S01]  /*0320*/  IMAD.X R23, R3, 0x1, R10, P1 ;  /* 0x0000000103177824 */ /* 0x000fe200008e060a */
[----:B------:R-:W-:-:S04]  /*0330*/  IADD3 R20, P1, PT, R22, R7, RZ ;  /* 0x0000000716147210 */ /* 0x000fc80007f3e0ff */
[----:B------:R-:W3:Y:S01]  /*0340*/  LDG.E R28, desc[UR6][R22.64] ;  /* 0x00000006161c7981 */ /* 0x000ee2000c1e1900 */
[----:B------:R-:W-:-:S05]  /*0350*/  IMAD.X R21, R23, 0x1, R10, P1 ;  /* 0x0000000117157824 */ /* 0x000fca00008e060a */
[----:B------:R3:W4:Y:S04]  /*0360*/  LDG.E R22, desc[UR6][R20.64] ;  /* 0x0000000614167981 */ /* 0x000728000c1e1900 */
[----:B------:R-:W5:Y:S01]  /*0370*/  LDG.E R23, desc[UR6][R18.64+-0x4] ;  /* 0xfffffc0612177981 */ /* 0x000f62000c1e1900 */
[----:B--2---:R-:W-:-:S03]  /*0380*/  FFMA R26, R29, R24, R26 ;  /* 0x000000181d1a7223 */ /* 0x004fc6000000001a */
[----:B------:R-:W4:Y:S01]  /*0390*/  LDG.E R29, desc[UR6][R18.64+-0x8] ;  /* 0xfffff806121d7981 */ /* 0x000f22000c1e1900 */
[----:B------:R-:W-:-:S05]  /*03a0*/  IADD3 R24, P1, PT, R20, R7, RZ ;  /* 0x0000000714187210 */ /* 0x000fca0007f3e0ff */
[----:B------:R-:W-:Y:S02]  /*03b0*/  IMAD.X R25, R21, 0x1, R10, P1 ;  /* 0x0000000115197824 */ /* 0x000fe400008e060a */
[----:B------:R-:W2:Y:S01]  /*03c0*/  LDG.E R21, desc[UR6][R18.64] ;  /* 0x0000000612157981 */ /* 0x000ea2000c1e1900 */
[----:B---3--:R-:W-:Y:S01]  /*03d0*/  FFMA R20, R27, R28, R26 ;  /* 0x0000001c1b147223 */ /* 0x008fe2000000001a */
[----:B------:R-:W-:Y:S02]  /*03e0*/  IADD3 R26, P1, PT, R24, R7, RZ ;  /* 0x00000007181a7210 */ /* 0x000fe40007f3e0ff */
[----:B------:R-:W5:Y:S03]  /*03f0*/  LDG.E R28, desc[UR6][R24.64] ;  /* 0x00000006181c7981 */ /* 0x000f66000c1e1900 */
[----:B------:R-:W-:Y:S02]  /*0400*/  IMAD.X R27, R25, 0x1, R10, P1 ;  /* 0x00000001191b7824 */ /* 0x000fe400008e060a */
[----:B----4-:R-:W-:-:S03]  /*0410*/  FFMA R22, R29, R22, R20 ;  /* 0x000000161d167223 */ /* 0x010fc60000000014 */
[----:B------:R-:W2:Y:S01]  /*0420*/  LDG.E R29, desc[UR6][R26.64] ;  /* 0x000000061a1d7981 */ /* 0x000ea2000c1e1900 */
[----:B-----5:R-:W-:Y:S01]  /*0430*/  FFMA R28, R23, R28, R22 ;  /* 0x0000001c171c7223 */ /* 0x020fe20000000016 */
[-C--:B------:R-:W-:Y:S02]  /*0440*/  IADD3 R22, P1, PT, R26, R7.reuse, RZ ;  /* 0x000000071a167210 */ /* 0x080fe40007f3e0ff */
[----:B------:R-:W3:Y:S03]  /*0450*/  LDG.E R26, desc[UR6][R18.64+0x8] ;  /* 0x00000806121a7981 */ /* 0x000ee6000c1e1900 */
[----:B------:R-:W-:Y:S01]  /*0460*/  IMAD.X R23, R27, 0x1, R10, P1 ;  /* 0x000000011b177824 */ /* 0x000fe200008e060a */
[----:B------:R-:W-:Y:S01]  /*0470*/  IADD3 R20, P1, PT, R22, R7, RZ ;  /* 0x0000000716147210 */ /* 0x000fe20007f3e0ff */
[----:B------:R-:W4:Y:S01]  /*0480*/  LDG.E R27, desc[UR6][R18.64+0xc] ;  /* 0x00000c06121b7981 */ /* 0x000f22000c1e1900 */
[----:B--2---:R-:W-:-:S03]  /*0490*/  FFMA R28, R21, R29, R28 ;  /* 0x0000001d151c7223 */ /* 0x004fc6000000001c */
[----:B------:R-:W-:Y:S01]  /*04a0*/  IMAD.X R21, R23, 0x1, R10, P1 ;  /* 0x0000000117157824 */ /* 0x000fe200008e060a */
[----:B------:R-:W2:Y:S01]  /*04b0*/  LDG.E R29, desc[UR6][R18.64+0x4] ;  /* 0x00000406121d7981 */ /* 0x000ea2000c1e1900 */
[----:B------:R-:W-:-:S03]  /*04c0*/  IADD3 R24, P1, PT, R20, R7, RZ ;  /* 0x0000000714187210 */ /* 0x000fc60007f3e0ff */
[----:B------:R-:W2:Y:S02]  /*04d0*/  LDG.E R23, desc[UR6][R22.64] ;  /* 0x0000000616177981 */ /* 0x000ea4000c1e1900 */
[----:B------:R-:W-:Y:S02]  /*04e0*/  IMAD.X R25, R21, 0x1, R10, P1 ;  /* 0x0000000115197824 */ /* 0x000fe400008e060a */
[----:B------:R-:W3:Y:S04]  /*04f0*/  LDG.E R20, desc[UR6][R20.64] ;  /* 0x0000000614147981 */ /* 0x000ee8000c1e1900 */
[----:B------:R-:W4:Y:S01]  /*0500*/  LDG.E R24, desc[UR6][R24.64] ;  /* 0x0000000618187981 */ /* 0x000f22000c1e1900 */
[----:B------:R-:W-:-:S04]  /*0510*/  IADD3 R11, P1, PT, R11, -0x8, RZ ;  /* 0xfffffff80b0b7810 */ /* 0x000fc80007f3e0ff */
[----:B------:R-:W-:Y:S02]  /*0520*/  IADD3.X R9, PT, PT, R9, -0x1, RZ, P1, !PT ;  /* 0xffffffff09097810 */ /* 0x000fe40000ffe4ff */
[----:B------:R-:W-:-:S04]  /*0530*/  ISETP.NE.U32.AND P1, PT, R11, RZ, PT ;  /* 0x000000ff0b00720c */ /* 0x000fc80003f25070 */
[----:B------:R-:W-:Y:S02]  /*0540*/  ISETP.NE.AND.EX P1, PT, R9, RZ, PT, P1 ;  /* 0x000000ff0900720c */ /* 0x000fe40003f25310 */
[----:B------:R-:W-:-:S05]  /*0550*/  LEA R6, P2, R12, R6, 0x5 ;  /* 0x000000060c067211 */ /* 0x000fca00078428ff */
[----:B------:R-:W-:Y:S02]  /*0560*/  IMAD.X R3, R3, 0x1, R8, P2 ;  /* 0x0000000103037824 */ /* 0x000fe400010e0608 */
[----:B--2---:R-:W-:-:S04]  /*0570*/  FFMA R29, R29, R23, R28 ;  /* 0x000000171d1d7223 */ /* 0x004fc8000000001c */
[----:B---3--:R-:W-:Y:S01]  /*0580*/  FFMA R26, R26, R20, R29 ;  /* 0x000000141a1a7223 */ /* 0x008fe2000000001d */
[----:B------:R-:W-:-:S03]  /*0590*/  IADD3 R20, P3, PT, R18, 0x20, RZ ;  /* 0x0000002012147810 */ /* 0x000fc60007f7e0ff */
[----:B----4-:R-:W-:Y:S02]  /*05a0*/  FFMA R26, R27, R24, R26 ;  /* 0x000000181b1a7223 */ /* 0x010fe4000000001a */
[----:B------:R-:W-:Y:S01]  /*05b0*/  IMAD.X R21, RZ, RZ, R19, P3 ;  /* 0x000000ffff157224 */ /* 0x000fe200018e0613 */
[----:B------:R-:W-:Y:S07]  /*05c0*/  @P1 BRA `(.L_x_2) ;  /* 0xfffffffc00341947 */ /* 0x000fee000383ffff */
.L_x_1:
[----:B------:R-:W-:Y:S05]  /*05d0*/  @!P0 BRA `(.L_x_0) ;  /* 0x0000000400c08947 */ /* 0x000fea0003800000 */
[----:B------:R-:W-:Y:S02]  /*05e0*/  ISETP.GE.U32.AND P1, PT, R2, 0x4, PT ;  /* 0x000000040200780c */ /* 0x000fe40003f26070 */
[----:B------:R-:W-:Y:S02]  /*05f0*/  LOP3.LUT R24, R12, 0x3, RZ, 0xc0, !PT ;  /* 0x000000030c187812 */ /* 0x000fe400078ec0ff */
[----:B------:R-:W-:Y:S02]  /*0600*/  ISETP.GE.U32.AND.EX P1, PT, RZ, RZ, PT, P1 ;  /* 0x000000ffff00720c */ /* 0x000fe40003f26110 */
[----:B------:R-:W-:-:S04]  /*0610*/  ISETP.NE.U32.AND P0, PT, R24, RZ, PT ;  /* 0x000000ff1800720c */ /* 0x000fc80003f05070 */
[----:B------:R-:W-:-:S07]  /*0620*/  ISETP.NE.AND.EX P0, PT, RZ, RZ, PT, P0 ;  /* 0x000000ffff00720c */ /* 0x000fce0003f05300 */
[----:B------:R-:W-:Y:S06]  /*0630*/  @!P1 BRA `(.L_x_3) ;  /* 0x0000000000d09947 */ /* 0x000fec0003800000 */
[----:B------:R-:W0:Y:S01]  /*0640*/  LDCU.128 UR8, c[0x0][0x380] ;  /* 0x00007000ff0877ac */ /* 0x000e220008000c00 */
[----:B------:R-:W-:Y:S01]  /*0650*/  IMAD R2, R12, UR4, RZ ;  /* 0x000000040c027c24 */ /* 0x000fe2000f8e02ff */
[C---:B------:R-:W-:Y:S01]  /*0660*/  IADD3 R8, P1, PT, R4.reuse, R16, RZ ;  /* 0x0000001004087210 */ /* 0x040fe20007f3e0ff */
[----:B------:R-:W-:-:S03]  /*0670*/  IMAD.WIDE.U32 R6, R4, R12, R14 ;  /* 0x0000000c04067225 */ /* 0x000fc600078e000e */
[----:B------:R-:W-:Y:S01]  /*0680*/  IADD3.X R11, PT, PT, R5, UR4, RZ, P1, !PT ;  /* 0x00000004050b7c10 */ /* 0x000fe20008ffe4ff */
[C---:B------:R-:W-:Y:S02]  /*0690*/  IMAD R3, R4.reuse, R13, R2 ;  /* 0x0000000d04037224 */ /* 0x040fe400078e0202 */
[----:B------:R-:W-:Y:S02]  /*06a0*/  VIADD R9, R4, 0x1 ;  /* 0x0000000104097836 */ /* 0x000fe40000000000 */
[----:B------:R-:W-:Y:S02]  /*06b0*/  IMAD.IADD R7, R7, 0x1, R3 ;  /* 0x0000000107077824 */ /* 0x000fe400078e0203 */
[----:B------:R-:W-:-:S04]  /*06c0*/  IMAD.WIDE.U32 R2, R9, R12, R14 ;  /* 0x0000000c09027225 */ /* 0x000fc800078e000e */
[CC--:B------:R-:W-:Y:S01]  /*06d0*/  IMAD R3, R9.reuse, R13.reuse, R3 ;  /* 0x0000000d09037224 */ /* 0x0c0fe200078e0203 */
[----:B0-----:R-:W-:Y:S01]  /*06e0*/  LEA R22, P2, R6, UR10, 0x2 ;  /* 0x0000000a06167c11 */ /* 0x001fe2000f8410ff */
[----:B------:R-:W-:Y:S01]  /*06f0*/  VIADD R19, R4, 0x2 ;  /* 0x0000000204137836 */ /* 0x000fe20000000000 */
[----:B------:R-:W-:Y:S02]  /*0700*/  LEA R28, P1, R8, UR8, 0x2 ;  /* 0x00000008081c7c11 */ /* 0x000fe4000f8210ff */
[----:B------:R-:W-:Y:S02]  /*0710*/  LEA.HI.X R23, R6, UR11, R7, 0x2, P2 ;  /* 0x0000000b06177c11 */ /* 0x000fe400090f1407 */
[----:B------:R-:W-:Y:S02]  /*0720*/  LEA R6, P3, R2, UR10, 0x2 ;  /* 0x0000000a02067c11 */ /* 0x000fe4000f8610ff */
[----:B------:R-:W-:Y:S01]  /*0730*/  IADD3 R9, P2, PT, R9, R16, RZ ;  /* 0x0000001009097210 */ /* 0x000fe20007f5e0ff */
[----:B------:R-:W-:Y:S01]  /*0740*/  VIADD R27, R4, 0x3 ;  /* 0x00000003041b7836 */ /* 0x000fe20000000000 */
[----:B------:R-:W-:Y:S01]  /*0750*/  LEA.HI.X R7, R2, UR11, R3, 0x2, P3 ;  /* 0x0000000b02077c11 */ /* 0x000fe200098f1403 */
[----:B------:R-:W2:Y:S01]  /*0760*/  LDG.E R22, desc[UR6][R22.64] ;  /* 0x0000000616167981 */ /* 0x000ea2000c1e1900 */
[----:B------:R-:W-:Y:S01]  /*0770*/  LEA.HI.X R29, R8, UR9, R11, 0x2, P1 ;  /* 0x00000009081d7c11 */ /* 0x000fe200088f140b */
[----:B------:R-:W-:Y:S01]  /*0780*/  IMAD.X R2, RZ, RZ, R5, P2 ;  /* 0x000000ffff027224 */ /* 0x000fe200010e0605 */
[----:B------:R-:W-:Y:S01]  /*0790*/  LEA R8, P1, R9, UR8, 0x2 ;  /* 0x0000000809087c11 */ /* 0x000fe2000f8210ff */
[-C--:B------:R-:W-:Y:S01]  /*07a0*/  IMAD.WIDE.U32 R10, R19, R12.reuse, R14 ;  /* 0x0000000c130a7225 */ /* 0x080fe200078e000e */
[----:B------:R-:W3:Y:S02]  /*07b0*/  LDG.E R6, desc[UR6][R6.64] ;  /* 0x0000000606067981 */ /* 0x000ee4000c1e1900 */
[----:B------:R-:W-:Y:S01]  /*07c0*/  LEA.HI.X R9, R9, UR9, R2, 0x2, P1 ;  /* 0x0000000909097c11 */ /* 0x000fe200088f1402 */
[----:B------:R-:W-:Y:S01]  /*07d0*/  IMAD R3, R19, R13, R11 ;  /* 0x0000000d13037224 */ /* 0x000fe200078e020b */
[C---:B------:R-:W-:Y:S01]  /*07e0*/  LEA R2, P1, R10.reuse, UR10, 0x2 ;  /* 0x0000000a0a027c11 */ /* 0x040fe2000f8210ff */
[----:B------:R-:W-:Y:S01]  /*07f0*/  IMAD.WIDE.U32 R20, R27, R12, R14 ;  /* 0x0000000c1b147225 */ /* 0x000fe200078e000e */
[----:B------:R0:W2:Y:S02]  /*0800*/  LDG.E R25, desc[UR6][R28.64] ;  /* 0x000000061c197981 */ /* 0x0000a4000c1e1900 */
[----:B------:R-:W-:-:S02]  /*0810*/  LEA.HI.X R3, R10, UR11, R3, 0x2, P1 ;  /* 0x0000000b0a037c11 */ /* 0x000fc400088f1403 */
[----:B------:R-:W-:Y:S01]  /*0820*/  IADD3 R19, P1, PT, R19, R16, RZ ;  /* 0x0000001013137210 */ /* 0x000fe20007f3e0ff */
[----:B------:R-:W3:Y:S04]  /*0830*/  LDG.E R8, desc[UR6][R8.64] ;  /* 0x0000000608087981 */ /* 0x000ee8000c1e1900 */
[----:B------:R-:W-:Y:S01]  /*0840*/  IMAD.X R18, RZ, RZ, R5, P1 ;  /* 0x000000ffff127224 */ /* 0x000fe200008e0605 */
[C---:B------:R-:W-:Y:S01]  /*0850*/  LEA R10, P1, R19.reuse, UR8, 0x2 ;  /* 0x00000008130a7c11 */ /* 0x040fe2000f8210ff */
[----:B------:R-:W4:Y:S03]  /*0860*/  LDG.E R2, desc[UR6][R2.64] ;  /* 0x0000000602027981 */ /* 0x000f26000c1e1900 */
[----:B------:R-:W-:Y:S01]  /*0870*/  LEA.HI.X R11, R19, UR9, R18, 0x2, P1 ;  /* 0x00000009130b7c11 */ /* 0x000fe200088f1412 */
[----:B------:R-:W-:Y:S01]  /*0880*/  IMAD R19, R27, R13, R21 ;  /* 0x0000000d1b137224 */ /* 0x000fe200078e0215 */
[----:B------:R-:W-:-:S03]  /*0890*/  LEA R18, P1, R20, UR10, 0x2 ;  /* 0x0000000a14127c11 */ /* 0x000fc6000f8210ff */
[----:B------:R-:W4:Y:S01]  /*08a0*/  LDG.E R10, desc[UR6][R10.64] ;  /* 0x000000060a0a7981 */ /* 0x000f22000c1e1900 */
[----:B------:R-:W-:Y:S02]  /*08b0*/  LEA.HI.X R19, R20, UR11, R19, 0x2, P1 ;  /* 0x0000000b14137c11 */ /* 0x000fe400088f1413 */
[----:B------:R-:W-:-:S03]  /*08c0*/  IADD3 R27, P1, PT, R27, R16, RZ ;  /* 0x000000101b1b7210 */ /* 0x000fc60007f3e0ff */
[----:B------:R-:W5:Y:S01]  /*08d0*/  LDG.E R18, desc[UR6][R18.64] ;  /* 0x0000000612127981 */ /* 0x000f62000c1e1900 */
[----:B------:R-:W-:Y:S01]  /*08e0*/  LEA R20, P2, R27, UR8, 0x2 ;  /* 0x000000081b147c11 */ /* 0x000fe2000f8410ff */
[----:B0-----:R-:W-:-:S05]  /*08f0*/  IMAD.X R28, RZ, RZ, R5, P1 ;  /* 0x000000ffff1c7224 */ /* 0x001fca00008e0605 */
[----:B------:R-:W-:-:S05]  /*0900*/  LEA.HI.X R21, R27, UR9, R28, 0x2, P2 ;  /* 0x000000091b157c11 */ /* 0x000fca00090f141c */
[----:B------:R-:W5:Y:S01]  /*0910*/  LDG.E R20, desc[UR6][R20.64] ;  /* 0x0000000614147981 */ /* 0x000f62000c1e1900 */
[----:B------:R-:W-:Y:S01]  /*0920*/  VIADD R4, R4, 0x4 ;  /* 0x0000000404047836 */ /* 0x000fe20000000000 */
[----:B------:R-:W-:Y:S01]  /*0930*/  UMOV UR4, URZ ;  /* 0x000000ff00047c82 */ /* 0x000fe20008000000 */
[----:B--2---:R-:W-:-:S04]  /*0940*/  FFMA R25, R25, R22, R26 ;  /* 0x0000001619197223 */ /* 0x004fc8000000001a */
[----:B---3--:R-:W-:-:S04]  /*0950*/  FFMA R25, R8, R6, R25 ;  /* 0x0000000608197223 */ /* 0x008fc80000000019 */
[----:B----4-:R-:W-:-:S04]  /*0960*/  FFMA R25, R10, R2, R25 ;  /* 0x000000020a197223 */ /* 0x010fc80000000019 */
[----:B-----5:R-:W-:-:S07]  /*0970*/  FFMA R26, R20, R18, R25 ;  /* 0x00000012141a7223 */ /* 0x020fce0000000019 */
.L_x_3:
[----:B------:R-:W-:Y:S05]  /*0980*/  @!P0 BRA `(.L_x_0) ;  /* 0x0000000000d48947 */ /* 0x000fea0003800000 */
[----:B------:R-:W-:Y:S02]  /*0990*/  ISETP.NE.U32.AND P1, PT, R24, 0x1, PT ;  /* 0x000000011800780c */ /* 0x000fe40003f25070 */
[----:B------:R-:W-:Y:S02]  /*09a0*/  LOP3.LUT R2, R12, 0x1, RZ, 0xc0, !PT ;  /* 0x000000010c027812 */ /* 0x000fe400078ec0ff */
[----:B------:R-:W-:Y:S02]  /*09b0*/  ISETP.NE.AND.EX P1, PT, RZ, RZ, PT, P1 ;  /* 0x000000ffff00720c */ /* 0x000fe40003f25310 */
[----:B------:R-:W-:-:S04]  /*09c0*/  ISETP.NE.U32.AND P0, PT, R2, 0x1, PT ;  /* 0x000000010200780c */ /* 0x000fc80003f05070 */
[----:B------:R-:W-:-:S07]  /*09d0*/  ISETP.NE.U32.AND.EX P0, PT, RZ, RZ, PT, P0 ;  /* 0x000000ffff00720c */ /* 0x000fce0003f05100 */
[----:B------:R-:W-:Y:S06]  /*09e0*/  @!P1 BRA `(.L_x_4) ;  /* 0x0000000000789947 */ /* 0x000fec0003800000 */
[----:B------:R-:W0:Y:S01]  /*09f0*/  LDCU.128 UR8, c[0x0][0x380] ;  /* 0x00007000ff0877ac */ /* 0x000e220008000c00 */
[----:B------:R-:W-:Y:S01]  /*0a00*/  IMAD R2, R12, UR4, RZ ;  /* 0x000000040c027c24 */ /* 0x000fe2000f8e02ff */
[C---:B------:R-:W-:Y:S01]  /*0a10*/  IADD3 R3, P1, PT, R4.reuse, R16, RZ ;  /* 0x0000001004037210 */ /* 0x040fe20007f3e0ff */
[----:B------:R-:W-:Y:S02]  /*0a20*/  IMAD.MOV.U32 R8, RZ, RZ, R14 ;  /* 0x000000ffff087224 */ /* 0x000fe400078e000e */
[----:B------:R-:W-:Y:S01]  /*0a30*/  IMAD.MOV.U32 R9, RZ, RZ, R15 ;  /* 0x000000ffff097224 */ /* 0x000fe200078e000f */
[----:B------:R-:W-:Y:S01]  /*0a40*/  IADD3.X R10, PT, PT, R5, UR4, RZ, P1, !PT ;  /* 0x00000004050a7c10 */ /* 0x000fe20008ffe4ff */
[C---:B------:R-:W-:Y:S02]  /*0a50*/  VIADD R21, R4.reuse, 0x1 ;  /* 0x0000000104157836 */ /* 0x040fe40000000000 */
[C---:B------:R-:W-:Y:S02]  /*0a60*/  IMAD R11, R4.reuse, R13, R2 ;  /* 0x0000000d040b7224 */ /* 0x040fe400078e0202 */
[----:B------:R-:W-:Y:S01]  /*0a70*/  IMAD.WIDE.U32 R6, R4, R12, R8 ;  /* 0x0000000c04067225 */ /* 0x000fe200078e0008 */
[----:B------:R-:W-:-:S03]  /*0a80*/  IADD3 R19, P1, PT, R21, R16, RZ ;  /* 0x0000001015137210 */ /* 0x000fc60007f3e0ff */
[----:B------:R-:W-:Y:S01]  /*0a90*/  IMAD.WIDE.U32 R8, R21, R12, R8 ;  /* 0x0000000c15087225 */ /* 0x000fe200078e0008 */
[----:B0-----:R-:W-:-:S03]  /*0aa0*/  LEA R2, P2, R3, UR8, 0x2 ;  /* 0x0000000803027c11 */ /* 0x001fc6000f8410ff */
[----:B------:R-:W-:Y:S01]  /*0ab0*/  IMAD.IADD R11, R7, 0x1, R11 ;  /* 0x00000001070b7824 */ /* 0x000fe200078e020b */
[----:B------:R-:W-:Y:S01]  /*0ac0*/  LEA R18, P3, R19, UR8, 0x2 ;  /* 0x0000000813127c11 */ /* 0x000fe2000f8610ff */
[----:B------:R-:W-:Y:S01]  /*0ad0*/  IMAD.X R22, RZ, RZ, R5, P1 ;  /* 0x000000ffff167224 */ /* 0x000fe200008e0605 */
[----:B------:R-:W-:Y:S01]  /*0ae0*/  LEA.HI.X R3, R3, UR9, R10, 0x2, P2 ;  /* 0x0000000903037c11 */ /* 0x000fe200090f140a */
[----:B------:R-:W-:Y:S01]  /*0af0*/  IMAD R7, R21, R13, R9 ;  /* 0x0000000d15077224 */ /* 0x000fe200078e0209 */
[----:B------:R-:W-:Y:S02]  /*0b00*/  LEA R20, P2, R6, UR10, 0x2 ;  /* 0x0000000a06147c11 */ /* 0x000fe4000f8410ff */
[----:B------:R-:W-:Y:S02]  /*0b10*/  LEA R10, P4, R8, UR10, 0x2 ;  /* 0x0000000a080a7c11 */ /* 0x000fe4000f8810ff */
[----:B------:R-:W-:Y:S01]  /*0b20*/  LEA.HI.X R21, R6, UR11, R11, 0x2, P2 ;  /* 0x0000000b06157c11 */ /* 0x000fe200090f140b */
[----:B------:R-:W2:Y:S01]  /*0b30*/  LDG.E R3, desc[UR6][R2.64] ;  /* 0x0000000602037981 */ /* 0x000ea2000c1e1900 */
[----:B------:R-:W-:-:S02]  /*0b40*/  LEA.HI.X R19, R19, UR9, R22, 0x2, P3 ;  /* 0x0000000913137c11 */ /* 0x000fc400098f1416 */
[----:B------:R-:W-:Y:S01]  /*0b50*/  LEA.HI.X R11, R8, UR11, R7, 0x2, P4 ;  /* 0x0000000b080b7c11 */ /* 0x000fe2000a0f1407 */
[----:B------:R-:W2:Y:S04]  /*0b60*/  LDG.E R20, desc[UR6][R20.64] ;  /* 0x0000000614147981 */ /* 0x000ea8000c1e1900 */
[----:B------:R-:W3:Y:S04]  /*0b70*/  LDG.E R19, desc[UR6][R18.64] ;  /* 0x0000000612137981 */ /* 0x000ee8000c1e1900 */
[----:B------:R-:W3:Y:S01]  /*0b80*/  LDG.E R10, desc[UR6][R10.64] ;  /* 0x000000060a0a7981 */ /* 0x000ee2000c1e1900 */
[----:B------:R-:W-:Y:S01]  /*0b90*/  VIADD R4, R4, 0x2 ;  /* 0x0000000204047836 */ /* 0x000fe20000000000 */
[----:B------:R-:W-:Y:S01]  /*0ba0*/  UMOV UR4, URZ ;  /* 0x000000ff00047c82 */ /* 0x000fe20008000000 */
[----:B--2---:R-:W-:-:S04]  /*0bb0*/  FFMA R26, R3, R20, R26 ;  /* 0x00000014031a7223 */ /* 0x004fc8000000001a */
[----:B---3--:R-:W-:-:S07]  /*0bc0*/  FFMA R26, R19, R10, R26 ;  /* 0x0000000a131a7223 */ /* 0x008fce000000001a */
.L_x_4:
[----:B------:R-:W-:Y:S05]  /*0bd0*/  @P0 BRA `(.L_x_0) ;  /* 0x0000000000400947 */ /* 0x000fea0003800000 */
[----:B------:R-:W0:Y:S01]  /*0be0*/  LDCU.128 UR8, c[0x0][0x380] ;  /* 0x00007000ff0877ac */ /* 0x000e220008000c00 */
[----:B------:R-:W-:Y:S01]  /*0bf0*/  IMAD R2, R12, UR4, RZ ;  /* 0x000000040c027c24 */ /* 0x000fe2000f8e02ff */
[C---:B------:R-:W-:Y:S01]  /*0c00*/  IADD3 R16, P0, PT, R4.reuse, R16, RZ ;  /* 0x0000001004107210 */ /* 0x040fe20007f1e0ff */
[----:B------:R-:W-:Y:S02]  /*0c10*/  IMAD.MOV.U32 R6, RZ, RZ, R14 ;  /* 0x000000ffff067224 */ /* 0x000fe400078e000e */
[----:B------:R-:W-:Y:S01]  /*0c20*/  IMAD.MOV.U32 R7, RZ, RZ, R15 ;  /* 0x000000ffff077224 */ /* 0x000fe200078e000f */
[----:B------:R-:W-:Y:S01]  /*0c30*/  IADD3.X R3, PT, PT, R5, UR4, RZ, P0, !PT ;  /* 0x0000000405037c10 */ /* 0x000fe200087fe4ff */
[C---:B------:R-:W-:Y:S02]  /*0c40*/  IMAD R9, R4.reuse, R13, R2 ;  /* 0x0000000d04097224 */ /* 0x040fe400078e0202 */
[----:B------:R-:W-:-:S04]  /*0c50*/  IMAD.WIDE.U32 R6, R4, R12, R6 ;  /* 0x0000000c04067225 */ /* 0x000fc800078e0006 */
[----:B------:R-:W-:Y:S01]  /*0c60*/  IMAD.IADD R5, R7, 0x1, R9 ;  /* 0x0000000107057824 */ /* 0x000fe200078e0209 */
[----:B0-----:R-:W-:Y:S02]  /*0c70*/  LEA R2, P1, R16, UR8, 0x2 ;  /* 0x0000000810027c11 */ /* 0x001fe4000f8210ff */
[----:B------:R-:W-:Y:S02]  /*0c80*/  LEA R4, P0, R6, UR10, 0x2 ;  /* 0x0000000a06047c11 */ /* 0x000fe4000f8010ff */
[----:B------:R-:W-:Y:S02]  /*0c90*/  LEA.HI.X R3, R16, UR9, R3, 0x2, P1 ;  /* 0x0000000910037c11 */ /* 0x000fe400088f1403 */
[----:B------:R-:W-:-:S04]  /*0ca0*/  LEA.HI.X R5, R6, UR11, R5, 0x2, P0 ;  /* 0x0000000b06057c11 */ /* 0x000fc800080f1405 */
[----:B------:R-:W2:Y:S04]  /*0cb0*/  LDG.E R3, desc[UR6][R2.64] ;  /* 0x0000000602037981 */ /* 0x000ea8000c1e1900 */
[----:B------:R-:W2:Y:S02]  /*0cc0*/  LDG.E R4, desc[UR6][R4.64] ;  /* 0x0000000604047981 */ /* 0x000ea4000c1e1900 */
[----:B--2---:R-:W-:-:S07]  /*0cd0*/  FFMA R26, R3, R4, R26 ;  /* 0x00000004031a7223 */ /* 0x004fce000000001a */
.L_x_0:
[----:B------:R-:W0:Y:S01]  /*0ce0*/  LDCU.64 UR4, c[0x0][0x390] ;  /* 0x00007200ff0477ac */ /* 0x000e220008000a00 */
[----:B------:R-:W-:-:S03]  /*0cf0*/  SHF.R.S32.HI R15, RZ, 0x1f, R14 ;  /* 0x0000001fff0f7819 */ /* 0x000fc6000001140e */
[----:B------:R-:W-:-:S04]  /*0d00*/  IMAD.WIDE.U32 R2, R0, R12, R14 ;  /* 0x0000000c00027225 */ /* 0x000fc800078e000e */
[----:B------:R-:W-:Y:S01]  /*0d10*/  IMAD R13, R0, R13, R3 ;  /* 0x0000000d000d7224 */ /* 0x000fe200078e0203 */
[----:B0-----:R-:W-:-:S04]  /*0d20*/  LEA R4, P0, R2, UR4, 0x2 ;  /* 0x0000000402047c11 */ /* 0x001fc8000f8010ff */
[----:B------:R-:W-:-:S05]  /*0d30*/  LEA.HI.X R5, R2, UR5, R13, 0x2, P0 ;  /* 0x0000000502057c11 */ /* 0x000fca00080f140d */
[----:B------:R-:W-:Y:S01]  /*0d40*/  STG.E desc[UR6][R4.64], R26 ;  /* 0x0000001a04007986 */ /* 0x000fe2000c101906 */
[----:B------:R-:W-:Y:S05]  /*0d50*/  EXIT ;  /* 0x000000000000794d */ /* 0x000fea0003800000 */
.L_x_5:
[----:B------:R-:W-:-:S00]  /*0d60*/  BRA `(.L_x_5) ;  /* 0xfffffffc00fc7947 */ /* 0x000fc0000383ffff */
[----:B------:R-:W-:-:S00]  /*0d70*/  NOP ;  /* 0x0000000000007918 */ /* 0x000fc00000000000 */
        /* <DEDUP_REMOVED lines=8> */
.L_x_6:


//--------------------- .nv.shared.reserved.0     --------------------------
	.section	.nv.shared.reserved.0,"aw",@nobits
	.weak		__nv_reservedSMEM_offset_0_alias
	.size		__nv_reservedSMEM_offset_0_alias, 0, 64
	.other		__nv_reservedSMEM_offset_0_alias,@"STO_CUDA_RESERVED_SHARED STV_DEFAULT"
__nv_reservedSMEM_offset_0_alias:
	.zero		0
	.zero		64


//--------------------- .nv.constant0._Z22matrix_multiply_simplePfS_S_m --------------------------
	.section	.nv.constant0._Z22matrix_multiply_simplePfS_S_m,"a",@progbits
	.sectionflags	@""
	.align	4
.nv.constant0._Z22matrix_multiply_simplePfS_S_m:
	.zero		928


//--------------------- SYMBOLS --------------------------

	.type		.nv.reservedSmem.offset0,@object
	.size		.nv.reservedSmem.offset0,0x4
